//
// Generated by NVIDIA NVVM Compiler
//
// Compiler Build ID: CL-36424714
// Cuda compilation tools, release 13.0, V13.0.88
// Based on NVVM 20.0.0
//

.version 9.0
.target sm_100
.address_size 64

	// .globl	_Z21prefixSumKernelSimplePiS_i
.extern .shared .align 16 .b8 sharedData[];

.visible .entry _Z21prefixSumKernelSimplePiS_i(
	.param .u64 .ptr .align 1 _Z21prefixSumKernelSimplePiS_i_param_0,
	.param .u64 .ptr .align 1 _Z21prefixSumKernelSimplePiS_i_param_1,
	.param .u32 _Z21prefixSumKernelSimplePiS_i_param_2
)
{
	.reg .pred 	%p<6>;
	.reg .b32 	%r<28>;
	.reg .b64 	%rd<9>;

	ld.param.u64 	%rd1, [_Z21prefixSumKernelSimplePiS_i_param_0];
	ld.param.u64 	%rd2, [_Z21prefixSumKernelSimplePiS_i_param_1];
	ld.param.u32 	%r11, [_Z21prefixSumKernelSimplePiS_i_param_2];
	mov.u32 	%r1, %tid.x;
	mov.u32 	%r13, %ctaid.x;
	mov.u32 	%r2, %ntid.x;
	mad.lo.s32 	%r3, %r13, %r2, %r1;
	setp.ge.s32 	%p1, %r3, %r11;
	mov.b32 	%r25, 0;
	@%p1 bra 	$L__BB0_2;
	cvta.to.global.u64 	%rd3, %rd1;
	mul.wide.s32 	%rd4, %r3, 4;
	add.s64 	%rd5, %rd3, %rd4;
	ld.global.u32 	%r25, [%rd5];
$L__BB0_2:
	shl.b32 	%r14, %r1, 2;
	mov.u32 	%r15, sharedData;
	add.s32 	%r6, %r15, %r14;
	st.shared.u32 	[%r6], %r25;
	bar.sync 	0;
	setp.lt.u32 	%p2, %r2, 2;
	@%p2 bra 	$L__BB0_7;
	mov.b32 	%r26, 1;
$L__BB0_4:
	setp.lt.u32 	%p3, %r1, %r26;
	mov.b32 	%r27, 0;
	@%p3 bra 	$L__BB0_6;
	sub.s32 	%r18, %r1, %r26;
	shl.b32 	%r19, %r18, 2;
	add.s32 	%r21, %r15, %r19;
	ld.shared.u32 	%r27, [%r21];
$L__BB0_6:
	bar.sync 	0;
	ld.shared.u32 	%r22, [%r6];
	add.s32 	%r23, %r22, %r27;
	st.shared.u32 	[%r6], %r23;
	bar.sync 	0;
	shl.b32 	%r26, %r26, 1;
	setp.lt.u32 	%p4, %r26, %r2;
	@%p4 bra 	$L__BB0_4;
$L__BB0_7:
	setp.ge.s32 	%p5, %r3, %r11;
	@%p5 bra 	$L__BB0_9;
	ld.shared.u32 	%r24, [%r6];
	cvta.to.global.u64 	%rd6, %rd2;
	mul.wide.s32 	%rd7, %r3, 4;
	add.s64 	%rd8, %rd6, %rd7;
	st.global.u32 	[%rd8], %r24;
$L__BB0_9:
	ret;

}


// ===== COMPILED SASS (sm_100) =====

	.target	sm_100

	.elftype	@"ET_EXEC"


//--------------------- .note.nv.tkinfo           --------------------------
	.section	.note.nv.tkinfo,"",@"SHT_NOTE"
	.sectionflags	@"SHF_NOTE_NV_TKINFO"
	.tkinfo
        /*0018*/ 	.word	0x00000002
        /*0030*/ 	.string	""
        /*0030*/ 	.string	"ptxas"
        /*0030*/ 	.string	"Cuda compilation tools, release 13.0, V13.0.88"
        /*0030*/ 	.string	"Build cuda_13.0.r13.0/compiler.36424714_0"
        /*0030*/ 	.string	"-arch sm_100 -m 64 "



//--------------------- .note.nv.cuinfo           --------------------------
	.section	.note.nv.cuinfo,"",@"SHT_NOTE"
	.sectionflags	@"SHF_NOTE_NV_CUINFO"
        /*0018*/ 	.short	0x0002
        /*001a*/ 	.short	0x0064
        /*001c*/ 	.short	0x0082
	.zero		2


//--------------------- .nv.info                  --------------------------
	.section	.nv.info,"",@"SHT_CUDA_INFO"
	.align	4


	//----- nvinfo : EIATTR_REGCOUNT
	.align		4
        /*0000*/ 	.byte	0x04, 0x2f
        /*0002*/ 	.short	(.L_1 - .L_0)
	.align		4
.L_0:
        /*0004*/ 	.word	index@(_Z21prefixSumKernelSimplePiS_i)
        /*0008*/ 	.word	0x0000000c


	//----- nvinfo : EIATTR_FRAME_SIZE
	.align		4
.L_1:
        /*000c*/ 	.byte	0x04, 0x11
        /*000e*/ 	.short	(.L_3 - .L_2)
	.align		4
.L_2:
        /*0010*/ 	.word	index@(_Z21prefixSumKernelSimplePiS_i)
        /*0014*/ 	.word	0x00000000


	//----- nvinfo : EIATTR_MIN_STACK_SIZE
	.align		4
.L_3:
        /*0018*/ 	.byte	0x04, 0x12
        /*001a*/ 	.short	(.L_5 - .L_4)
	.align		4
.L_4:
        /*001c*/ 	.word	index@(_Z21prefixSumKernelSimplePiS_i)
        /*0020*/ 	.word	0x00000000
.L_5:


//--------------------- .nv.compat                --------------------------
	.section	.nv.compat,"",@"SHT_CUDA_COMPAT_INFO"
	.align	4
        /*0000*/ 	.byte	0x02, 0x09, 0x00, 0x00, 0x02, 0x02, 0x01, 0x00, 0x02, 0x05, 0x05, 0x00, 0x03, 0x07, 0x01, 0x01
        /*0010*/ 	.byte	0x02, 0x03, 0x00, 0x00, 0x02, 0x06, 0x01, 0x00, 0x04, 0x0b, 0x08, 0x00, 0x09, 0x00, 0x00, 0x00
        /*0020*/ 	.byte	0x00, 0x00, 0x00, 0x00


//--------------------- .nv.info._Z21prefixSumKernelSimplePiS_i --------------------------
	.section	.nv.info._Z21prefixSumKernelSimplePiS_i,"",@"SHT_CUDA_INFO"
	.sectionflags	@""
	.align	4


	//----- nvinfo : EIATTR_CUDA_API_VERSION
	.align		4
        /*0000*/ 	.byte	0x04, 0x37
        /*0002*/ 	.short	(.L_7 - .L_6)
.L_6:
        /*0004*/ 	.word	0x00000082


	//----- nvinfo : EIATTR_KPARAM_INFO
	.align		4
.L_7:
        /*0008*/ 	.byte	0x04, 0x17
        /*000a*/ 	.short	(.L_9 - .L_8)
.L_8:
        /*000c*/ 	.word	0x00000000
        /*0010*/ 	.short	0x0002
        /*0012*/ 	.short	0x0010
        /*0014*/ 	.byte	0x00, 0xf0, 0x11, 0x00


	//----- nvinfo : EIATTR_KPARAM_INFO
	.align		4
.L_9:
        /*0018*/ 	.byte	0x04, 0x17
        /*001a*/ 	.short	(.L_11 - .L_10)
.L_10:
        /*001c*/ 	.word	0x00000000
        /*0020*/ 	.short	0x0001
        /*0022*/ 	.short	0x0008
        /*0024*/ 	.byte	0x00, 0xf5, 0x21, 0x00


	//----- nvinfo : EIATTR_KPARAM_INFO
	.align		4
.L_11:
        /*0028*/ 	.byte	0x04, 0x17
        /*002a*/ 	.short	(.L_13 - .L_12)
.L_12:
        /*002c*/ 	.word	0x00000000
        /*0030*/ 	.short	0x0000
        /*0032*/ 	.short	0x0000
        /*0034*/ 	.byte	0x00, 0xf5, 0x21, 0x00


	//----- nvinfo : EIATTR_SPARSE_MMA_MASK
	.align		4
.L_13:
        /*0038*/ 	.byte	0x03, 0x50
        /*003a*/ 	.short	0x0000


	//----- nvinfo : EIATTR_MAXREG_COUNT
	.align		4
        /*003c*/ 	.byte	0x03, 0x1b
        /*003e*/ 	.short	0x00ff


	//----- nvinfo : EIATTR_NUM_BARRIERS
	.align		4
        /*0040*/ 	.byte	0x02, 0x4c
        /*0042*/ 	.byte	0x01
	.zero		1


	//----- nvinfo : EIATTR_MERCURY_ISA_VERSION
	.align		4
        /*0044*/ 	.byte	0x03, 0x5f
        /*0046*/ 	.short	0x0101


	//----- nvinfo : EIATTR_VRC_CTA_INIT_COUNT
	.align		4
        /*0048*/ 	.byte	0x02, 0x4a
	.zero		1
	.zero		1


	//----- nvinfo : EIATTR_EXIT_INSTR_OFFSETS
	.align		4
        /*004c*/ 	.byte	0x04, 0x1c
        /*004e*/ 	.short	(.L_15 - .L_14)


	//   ....[0]....
.L_14:
        /*0050*/ 	.word	0x00000240


	//   ....[1]....
        /*0054*/ 	.word	0x00000290


	//----- nvinfo : EIATTR_CBANK_PARAM_SIZE
	.align		4
.L_15:
        /*0058*/ 	.byte	0x03, 0x19
        /*005a*/ 	.short	0x0014


	//----- nvinfo : EIATTR_PARAM_CBANK
	.align		4
        /*005c*/ 	.byte	0x04, 0x0a
        /*005e*/ 	.short	(.L_17 - .L_16)
	.align		4
.L_16:
        /*0060*/ 	.word	index@(.nv.constant0._Z21prefixSumKernelSimplePiS_i)
        /*0064*/ 	.short	0x0380
        /*0066*/ 	.short	0x0014


	//----- nvinfo : EIATTR_SW_WAR
	.align		4
.L_17:
        /*0068*/ 	.byte	0x04, 0x36
        /*006a*/ 	.short	(.L_19 - .L_18)
.L_18:
        /*006c*/ 	.word	0x00000008
.L_19:


//--------------------- .nv.callgraph             --------------------------
	.section	.nv.callgraph,"",@"SHT_CUDA_CALLGRAPH"
	.align	4
	.sectionentsize	8
	.align		4
        /*0000*/ 	.word	0x00000000
	.align		4
        /*0004*/ 	.word	0xffffffff
	.align		4
        /*0008*/ 	.word	0x00000000
	.align		4
        /*000c*/ 	.word	0xfffffffe
	.align		4
        /*0010*/ 	.word	0x00000000
	.align		4
        /*0014*/ 	.word	0xfffffffd
	.align		4
        /*0018*/ 	.word	0x00000000
	.align		4
        /*001c*/ 	.word	0xfffffffc


//--------------------- .text._Z21prefixSumKernelSimplePiS_i --------------------------
	.section	.text._Z21prefixSumKernelSimplePiS_i,"ax",@progbits
	.align	128
        .global         _Z21prefixSumKernelSimplePiS_i
        .type           _Z21prefixSumKernelSimplePiS_i,@function
        .size           _Z21prefixSumKernelSimplePiS_i,(.L_x_3 - _Z21prefixSumKernelSimplePiS_i)
        .other          _Z21prefixSumKernelSimplePiS_i,@"STO_CUDA_ENTRY STV_DEFAULT"
_Z21prefixSumKernelSimplePiS_i:
.text._Z21prefixSumKernelSimplePiS_i:
[----:B------:R-:W-:Y:S01]  /*0000*/  LDC R1, c[0x0][0x37c] ;  /* 0x0000df00ff017b82 */ /* 0x000fe20000000800 */
[----:B------:R-:W0:Y:S07]  /*0010*/  S2R R4, SR_TID.X ;  /* 0x0000000000047919 */ /* 0x000e2e0000002100 */
[----:B------:R-:W0:Y:S01]  /*0020*/  S2UR UR4, SR_CTAID.X ;  /* 0x00000000000479c3 */ /* 0x000e220000002500 */
[----:B------:R-:W1:Y:S01]  /*0030*/  LDCU UR5, c[0x0][0x390] ;  /* 0x00007200ff0577ac */ /* 0x000e620008000800 */
[----:B------:R-:W-:Y:S01]  /*0040*/  IMAD.MOV.U32 R0, RZ, RZ, RZ ;  /* 0x000000ffff007224 */ /* 0x000fe200078e00ff */
[----:B------:R-:W2:Y:S05]  /*0050*/  LDCU.64 UR6, c[0x0][0x358] ;  /* 0x00006b00ff0677ac */ /* 0x000eaa0008000a00 */
[----:B------:R-:W0:Y:S02]  /*0060*/  LDC R9, c[0x0][0x360] ;  /* 0x0000d800ff097b82 */ /* 0x000e240000000800 */
[----:B0-----:R-:W-:-:S05]  /*0070*/  IMAD R5, R9, UR4, R4 ;  /* 0x0000000409057c24 */ /* 0x001fca000f8e0204 */
[----:B-1----:R-:W-:-:S13]  /*0080*/  ISETP.GE.AND P0, PT, R5, UR5, PT ;  /* 0x0000000505007c0c */ /* 0x002fda000bf06270 */
[----:B------:R-:W0:Y:S02]  /*0090*/  @!P0 LDC.64 R2, c[0x0][0x380] ;  /* 0x0000e000ff028b82 */ /* 0x000e240000000a00 */
[----:B0-----:R-:W-:-:S05]  /*00a0*/  @!P0 IMAD.WIDE R2, R5, 0x4, R2 ;  /* 0x0000000405028825 */ /* 0x001fca00078e0202 */
[----:B--2---:R-:W2:Y:S01]  /*00b0*/  @!P0 LDG.E R0, desc[UR6][R2.64] ;  /* 0x0000000602008981 */ /* 0x004ea2000c1e1900 */
[----:B------:R-:W0:Y:S01]  /*00c0*/  S2UR UR5, SR_CgaCtaId ;  /* 0x00000000000579c3 */ /* 0x000e220000008800 */
[----:B------:R-:W-:Y:S01]  /*00d0*/  UMOV UR4, 0x400 ;  /* 0x0000040000047882 */ /* 0x000fe20000000000 */
[----:B------:R-:W-:Y:S01]  /*00e0*/  ISETP.GE.U32.AND P0, PT, R9, 0x2, PT ;  /* 0x000000020900780c */ /* 0x000fe20003f06070 */
[----:B0-----:R-:W-:-:S06]  /*00f0*/  ULEA UR4, UR5, UR4, 0x18 ;  /* 0x0000000405047291 */ /* 0x001fcc000f8ec0ff */
[----:B------:R-:W-:-:S05]  /*0100*/  LEA R7, R4, UR4, 0x2 ;  /* 0x0000000404077c11 */ /* 0x000fca000f8e10ff */
[----:B--2---:R0:W-:Y:S01]  /*0110*/  STS [R7], R0 ;  /* 0x0000000007007388 */ /* 0x0041e20000000800 */
[----:B------:R-:W-:Y:S06]  /*0120*/  BAR.SYNC.DEFER_BLOCKING 0x0 ;  /* 0x0000000000007b1d */ /* 0x000fec0000010000 */
[----:B------:R-:W-:Y:S05]  /*0130*/  @!P0 BRA `(.L_x_0) ;  /* 0x0000000000388947 */ /* 0x000fea0003800000 */
[----:B------:R-:W-:-:S05]  /*0140*/  UMOV UR5, 0x1 ;  /* 0x0000000100057882 */ /* 0x000fca0000000000 */
.L_x_1:
[----:B------:R-:W-:Y:S01]  /*0150*/  ISETP.GE.U32.AND P0, PT, R4, UR5, PT ;  /* 0x0000000504007c0c */ /* 0x000fe2000bf06070 */
[----:B01----:R-:W-:-:S12]  /*0160*/  IMAD.MOV.U32 R0, RZ, RZ, RZ ;  /* 0x000000ffff007224 */ /* 0x003fd800078e00ff */
[----:B------:R-:W-:Y:S01]  /*0170*/  @P0 VIADD R2, R4, -UR5 ;  /* 0x8000000504020c36 */ /* 0x000fe20008000000 */
[----:B------:R-:W-:-:S04]  /*0180*/  USHF.L.U32 UR5, UR5, 0x1, URZ ;  /* 0x0000000105057899 */ /* 0x000fc800080006ff */
[----:B------:R-:W-:-:S05]  /*0190*/  @P0 LEA R2, R2, UR4, 0x2 ;  /* 0x0000000402020c11 */ /* 0x000fca000f8e10ff */
[----:B------:R-:W-:Y:S01]  /*01a0*/  @P0 LDS R0, [R2] ;  /* 0x0000000002000984 */ /* 0x000fe20000000800 */
[----:B------:R-:W-:Y:S01]  /*01b0*/  BAR.SYNC.DEFER_BLOCKING 0x0 ;  /* 0x0000000000007b1d */ /* 0x000fe20000010000 */
[----:B------:R-:W-:-:S05]  /*01c0*/  ISETP.LE.U32.AND P0, PT, R9, UR5, PT ;  /* 0x0000000509007c0c */ /* 0x000fca000bf03070 */
[----:B------:R-:W0:Y:S02]  /*01d0*/  LDS R3, [R7] ;  /* 0x0000000007037984 */ /* 0x000e240000000800 */
[----:B0-----:R-:W-:-:S05]  /*01e0*/  IMAD.IADD R0, R3, 0x1, R0 ;  /* 0x0000000103007824 */ /* 0x001fca00078e0200 */
[----:B------:R1:W-:Y:S01]  /*01f0*/  STS [R7], R0 ;  /* 0x0000000007007388 */ /* 0x0003e20000000800 */
[----:B------:R-:W-:Y:S06]  /*0200*/  BAR.SYNC.DEFER_BLOCKING 0x0 ;  /* 0x0000000000007b1d */ /* 0x000fec0000010000 */
[----:B------:R-:W-:Y:S05]  /*0210*/  @!P0 BRA `(.L_x_1) ;  /* 0xfffffffc00cc8947 */ /* 0x000fea000383ffff */
.L_x_0:
[----:B------:R-:W2:Y:S02]  /*0220*/  LDCU UR4, c[0x0][0x390] ;  /* 0x00007200ff0477ac */ /* 0x000ea40008000800 */
[----:B--2---:R-:W-:-:S13]  /*0230*/  ISETP.GE.AND P0, PT, R5, UR4, PT ;  /* 0x0000000405007c0c */ /* 0x004fda000bf06270 */
[----:B------:R-:W-:Y:S05]  /*0240*/  @P0 EXIT ;  /* 0x000000000000094d */ /* 0x000fea0003800000 */
[----:B01----:R-:W0:Y:S01]  /*0250*/  LDS R7, [R7] ;  /* 0x0000000007077984 */ /* 0x003e220000000800 */
[----:B------:R-:W1:Y:S02]  /*0260*/  LDC.64 R2, c[0x0][0x388] ;  /* 0x0000e200ff027b82 */ /* 0x000e640000000a00 */
[----:B-1----:R-:W-:-:S05]  /*0270*/  IMAD.WIDE R2, R5, 0x4, R2 ;  /* 0x0000000405027825 */ /* 0x002fca00078e0202 */
[----:B0-----:R-:W-:Y:S01]  /*0280*/  STG.E desc[UR6][R2.64], R7 ;  /* 0x0000000702007986 */ /* 0x001fe2000c101906 */
[----:B------:R-:W-:Y:S05]  /*0290*/  EXIT ;  /* 0x000000000000794d */ /* 0x000fea0003800000 */
.L_x_2:
[----:B------:R-:W-:-:S00]  /*02a0*/  BRA `(.L_x_2) ;  /* 0xfffffffc00fc7947 */ /* 0x000fc0000383ffff */
[----:B------:R-:W-:-:S00]  /*02b0*/  NOP ;  /* 0x0000000000007918 */ /* 0x000fc00000000000 */
        /* <DEDUP_REMOVED lines=12> */
.L_x_3:


//--------------------- .nv.shared._Z21prefixSumKernelSimplePiS_i --------------------------
	.section	.nv.shared._Z21prefixSumKernelSimplePiS_i,"aw",@nobits
	.sectionflags	@""
	.align	16
	.zero		1024


//--------------------- .nv.shared.reserved.0     --------------------------
	.section	.nv.shared.reserved.0,"aw",@nobits
	.weak		__nv_reservedSMEM_offset_0_alias
	.size		__nv_reservedSMEM_offset_0_alias, 0, 64
	.other		__nv_reservedSMEM_offset_0_alias,@"STO_CUDA_RESERVED_SHARED STV_DEFAULT"
__nv_reservedSMEM_offset_0_alias:
	.zero		0
	.zero		64


//--------------------- .nv.constant0._Z21prefixSumKernelSimplePiS_i --------------------------
	.section	.nv.constant0._Z21prefixSumKernelSimplePiS_i,"a",@progbits
	.sectionflags	@""
	.align	4
.nv.constant0._Z21prefixSumKernelSimplePiS_i:
	.zero		916


//--------------------- SYMBOLS --------------------------

	.type		.nv.reservedSmem.offset0,@object
	.size		.nv.reservedSmem.offset0,0x4
	.type		.nv.reservedSmem.cap,@object
	.size		.nv.reservedSmem.cap,0x4
